//
// Generated by NVIDIA NVVM Compiler
//
// Compiler Build ID: CL-36424714
// Cuda compilation tools, release 13.0, V13.0.88
// Based on NVVM 20.0.0
//

.version 9.0
.target sm_100
.address_size 64

	// .globl	_ZN3cub18CUB_300001_SM_10006detail11EmptyKernelIvEEvv
.global .align 1 .b8 _ZN40_INTERNAL_23b0736a_4_k_cu_abe5b51c_556204cuda3std3__45__cpo5beginE[1];
.global .align 1 .b8 _ZN40_INTERNAL_23b0736a_4_k_cu_abe5b51c_556204cuda3std3__45__cpo3endE[1];
.global .align 1 .b8 _ZN40_INTERNAL_23b0736a_4_k_cu_abe5b51c_556204cuda3std3__45__cpo6cbeginE[1];
.global .align 1 .b8 _ZN40_INTERNAL_23b0736a_4_k_cu_abe5b51c_556204cuda3std3__45__cpo4cendE[1];
.global .align 1 .b8 _ZN40_INTERNAL_23b0736a_4_k_cu_abe5b51c_556204cuda3std3__45__cpo6rbeginE[1];
.global .align 1 .b8 _ZN40_INTERNAL_23b0736a_4_k_cu_abe5b51c_556204cuda3std3__45__cpo4rendE[1];
.global .align 1 .b8 _ZN40_INTERNAL_23b0736a_4_k_cu_abe5b51c_556204cuda3std3__45__cpo7crbeginE[1];
.global .align 1 .b8 _ZN40_INTERNAL_23b0736a_4_k_cu_abe5b51c_556204cuda3std3__45__cpo5crendE[1];
.global .align 1 .b8 _ZN40_INTERNAL_23b0736a_4_k_cu_abe5b51c_556204cuda3std3__442_GLOBAL__N__23b0736a_4_k_cu_abe5b51c_556206ignoreE[1];
.global .align 1 .b8 _ZN40_INTERNAL_23b0736a_4_k_cu_abe5b51c_556204cuda3std3__419piecewise_constructE[1];
.global .align 1 .b8 _ZN40_INTERNAL_23b0736a_4_k_cu_abe5b51c_556204cuda3std3__48in_placeE[1];
.global .align 1 .b8 _ZN40_INTERNAL_23b0736a_4_k_cu_abe5b51c_556204cuda3std3__420unreachable_sentinelE[1];
.global .align 1 .b8 _ZN40_INTERNAL_23b0736a_4_k_cu_abe5b51c_556204cuda3std3__47nulloptE[1];
.global .align 1 .b8 _ZN40_INTERNAL_23b0736a_4_k_cu_abe5b51c_556204cuda3std3__48unexpectE[1];
.global .align 1 .b8 _ZN40_INTERNAL_23b0736a_4_k_cu_abe5b51c_556204cuda3std6ranges3__45__cpo4swapE[1];
.global .align 1 .b8 _ZN40_INTERNAL_23b0736a_4_k_cu_abe5b51c_556204cuda3std6ranges3__45__cpo9iter_moveE[1];
.global .align 1 .b8 _ZN40_INTERNAL_23b0736a_4_k_cu_abe5b51c_556204cuda3std6ranges3__45__cpo5beginE[1];
.global .align 1 .b8 _ZN40_INTERNAL_23b0736a_4_k_cu_abe5b51c_556204cuda3std6ranges3__45__cpo3endE[1];
.global .align 1 .b8 _ZN40_INTERNAL_23b0736a_4_k_cu_abe5b51c_556204cuda3std6ranges3__45__cpo6cbeginE[1];
.global .align 1 .b8 _ZN40_INTERNAL_23b0736a_4_k_cu_abe5b51c_556204cuda3std6ranges3__45__cpo4cendE[1];
.global .align 1 .b8 _ZN40_INTERNAL_23b0736a_4_k_cu_abe5b51c_556204cuda3std6ranges3__45__cpo7advanceE[1];
.global .align 1 .b8 _ZN40_INTERNAL_23b0736a_4_k_cu_abe5b51c_556204cuda3std6ranges3__45__cpo9iter_swapE[1];
.global .align 1 .b8 _ZN40_INTERNAL_23b0736a_4_k_cu_abe5b51c_556204cuda3std6ranges3__45__cpo4nextE[1];
.global .align 1 .b8 _ZN40_INTERNAL_23b0736a_4_k_cu_abe5b51c_556204cuda3std6ranges3__45__cpo4prevE[1];
.global .align 1 .b8 _ZN40_INTERNAL_23b0736a_4_k_cu_abe5b51c_556204cuda3std6ranges3__45__cpo4dataE[1];
.global .align 1 .b8 _ZN40_INTERNAL_23b0736a_4_k_cu_abe5b51c_556204cuda3std6ranges3__45__cpo5cdataE[1];
.global .align 1 .b8 _ZN40_INTERNAL_23b0736a_4_k_cu_abe5b51c_556204cuda3std6ranges3__45__cpo4sizeE[1];
.global .align 1 .b8 _ZN40_INTERNAL_23b0736a_4_k_cu_abe5b51c_556204cuda3std6ranges3__45__cpo5ssizeE[1];
.global .align 1 .b8 _ZN40_INTERNAL_23b0736a_4_k_cu_abe5b51c_556204cuda3std6ranges3__45__cpo8distanceE[1];
.global .align 1 .b8 _ZN40_INTERNAL_23b0736a_4_k_cu_abe5b51c_556206thrust24THRUST_300001_SM_1000_NS8cuda_cub3parE[1];
.global .align 1 .b8 _ZN40_INTERNAL_23b0736a_4_k_cu_abe5b51c_556206thrust24THRUST_300001_SM_1000_NS8cuda_cub10par_nosyncE[1];
.global .align 1 .b8 _ZN40_INTERNAL_23b0736a_4_k_cu_abe5b51c_556206thrust24THRUST_300001_SM_1000_NS6system6detail10sequential3seqE[1];
.global .align 1 .b8 _ZN40_INTERNAL_23b0736a_4_k_cu_abe5b51c_556206thrust24THRUST_300001_SM_1000_NS12placeholders2_1E[1];
.global .align 1 .b8 _ZN40_INTERNAL_23b0736a_4_k_cu_abe5b51c_556206thrust24THRUST_300001_SM_1000_NS12placeholders2_2E[1];
.global .align 1 .b8 _ZN40_INTERNAL_23b0736a_4_k_cu_abe5b51c_556206thrust24THRUST_300001_SM_1000_NS12placeholders2_3E[1];
.global .align 1 .b8 _ZN40_INTERNAL_23b0736a_4_k_cu_abe5b51c_556206thrust24THRUST_300001_SM_1000_NS12placeholders2_4E[1];
.global .align 1 .b8 _ZN40_INTERNAL_23b0736a_4_k_cu_abe5b51c_556206thrust24THRUST_300001_SM_1000_NS12placeholders2_5E[1];
.global .align 1 .b8 _ZN40_INTERNAL_23b0736a_4_k_cu_abe5b51c_556206thrust24THRUST_300001_SM_1000_NS12placeholders2_6E[1];
.global .align 1 .b8 _ZN40_INTERNAL_23b0736a_4_k_cu_abe5b51c_556206thrust24THRUST_300001_SM_1000_NS12placeholders2_7E[1];
.global .align 1 .b8 _ZN40_INTERNAL_23b0736a_4_k_cu_abe5b51c_556206thrust24THRUST_300001_SM_1000_NS12placeholders2_8E[1];
.global .align 1 .b8 _ZN40_INTERNAL_23b0736a_4_k_cu_abe5b51c_556206thrust24THRUST_300001_SM_1000_NS12placeholders2_9E[1];
.global .align 1 .b8 _ZN40_INTERNAL_23b0736a_4_k_cu_abe5b51c_556206thrust24THRUST_300001_SM_1000_NS12placeholders3_10E[1];
.global .align 1 .b8 _ZN40_INTERNAL_23b0736a_4_k_cu_abe5b51c_556206thrust24THRUST_300001_SM_1000_NS3seqE[1];

.visible .entry _ZN3cub18CUB_300001_SM_10006detail11EmptyKernelIvEEvv()
{


	ret;

}


// ===== COMPILED SASS (sm_100) =====

	.target	sm_100

	.elftype	@"ET_EXEC"


//--------------------- .note.nv.tkinfo           --------------------------
	.section	.note.nv.tkinfo,"",@"SHT_NOTE"
	.sectionflags	@"SHF_NOTE_NV_TKINFO"
	.tkinfo
        /*0018*/ 	.word	0x00000002
        /*0030*/ 	.string	""
        /*0030*/ 	.string	"ptxas"
        /*0030*/ 	.string	"Cuda compilation tools, release 13.0, V13.0.88"
        /*0030*/ 	.string	"Build cuda_13.0.r13.0/compiler.36424714_0"
        /*0030*/ 	.string	"-arch sm_100 -m 64 "



//--------------------- .note.nv.cuinfo           --------------------------
	.section	.note.nv.cuinfo,"",@"SHT_NOTE"
	.sectionflags	@"SHF_NOTE_NV_CUINFO"
        /*0018*/ 	.short	0x0002
        /*001a*/ 	.short	0x0064
        /*001c*/ 	.short	0x0082
	.zero		2


//--------------------- .nv.info                  --------------------------
	.section	.nv.info,"",@"SHT_CUDA_INFO"
	.align	4


	//----- nvinfo : EIATTR_REGCOUNT
	.align		4
        /*0000*/ 	.byte	0x04, 0x2f
        /*0002*/ 	.short	(.L_44 - .L_43)
	.align		4
.L_43:
        /*0004*/ 	.word	index@(_ZN3cub18CUB_300001_SM_10006detail11EmptyKernelIvEEvv)
        /*0008*/ 	.word	0x00000004


	//----- nvinfo : EIATTR_FRAME_SIZE
	.align		4
.L_44:
        /*000c*/ 	.byte	0x04, 0x11
        /*000e*/ 	.short	(.L_46 - .L_45)
	.align		4
.L_45:
        /*0010*/ 	.word	index@(_ZN3cub18CUB_300001_SM_10006detail11EmptyKernelIvEEvv)
        /*0014*/ 	.word	0x00000000


	//----- nvinfo : EIATTR_MIN_STACK_SIZE
	.align		4
.L_46:
        /*0018*/ 	.byte	0x04, 0x12
        /*001a*/ 	.short	(.L_48 - .L_47)
	.align		4
.L_47:
        /*001c*/ 	.word	index@(_ZN3cub18CUB_300001_SM_10006detail11EmptyKernelIvEEvv)
        /*0020*/ 	.word	0x00000000
.L_48:


//--------------------- .nv.compat                --------------------------
	.section	.nv.compat,"",@"SHT_CUDA_COMPAT_INFO"
	.align	4
        /*0000*/ 	.byte	0x02, 0x09, 0x00, 0x00, 0x02, 0x02, 0x01, 0x00, 0x02, 0x05, 0x05, 0x00, 0x03, 0x07, 0x01, 0x01
        /*0010*/ 	.byte	0x02, 0x03, 0x00, 0x00, 0x02, 0x06, 0x01, 0x00, 0x04, 0x0b, 0x08, 0x00, 0x09, 0x00, 0x00, 0x00
        /*0020*/ 	.byte	0x00, 0x00, 0x00, 0x00


//--------------------- .nv.info._ZN3cub18CUB_300001_SM_10006detail11EmptyKernelIvEEvv --------------------------
	.section	.nv.info._ZN3cub18CUB_300001_SM_10006detail11EmptyKernelIvEEvv,"",@"SHT_CUDA_INFO"
	.sectionflags	@""
	.align	4


	//----- nvinfo : EIATTR_CUDA_API_VERSION
	.align		4
        /*0000*/ 	.byte	0x04, 0x37
        /*0002*/ 	.short	(.L_50 - .L_49)
.L_49:
        /*0004*/ 	.word	0x00000082


	//----- nvinfo : EIATTR_SPARSE_MMA_MASK
	.align		4
.L_50:
        /*0008*/ 	.byte	0x03, 0x50
        /*000a*/ 	.short	0x0000


	//----- nvinfo : EIATTR_MAXREG_COUNT
	.align		4
        /*000c*/ 	.byte	0x03, 0x1b
        /*000e*/ 	.short	0x00ff


	//----- nvinfo : EIATTR_MERCURY_ISA_VERSION
	.align		4
        /*0010*/ 	.byte	0x03, 0x5f
        /*0012*/ 	.short	0x0101


	//----- nvinfo : EIATTR_VRC_CTA_INIT_COUNT
	.align		4
        /*0014*/ 	.byte	0x02, 0x4a
	.zero		1
	.zero		1


	//----- nvinfo : EIATTR_EXIT_INSTR_OFFSETS
	.align		4
        /*0018*/ 	.byte	0x04, 0x1c
        /*001a*/ 	.short	(.L_52 - .L_51)


	//   ....[0]....
.L_51:
        /*001c*/ 	.word	0x00000010


	//----- nvinfo : EIATTR_SW_WAR
	.align		4
.L_52:
        /*0020*/ 	.byte	0x04, 0x36
        /*0022*/ 	.short	(.L_54 - .L_53)
.L_53:
        /*0024*/ 	.word	0x00000008
.L_54:


//--------------------- .nv.callgraph             --------------------------
	.section	.nv.callgraph,"",@"SHT_CUDA_CALLGRAPH"
	.align	4
	.sectionentsize	8
	.align		4
        /*0000*/ 	.word	0x00000000
	.align		4
        /*0004*/ 	.word	0xffffffff
	.align		4
        /*0008*/ 	.word	0x00000000
	.align		4
        /*000c*/ 	.word	0xfffffffe
	.align		4
        /*0010*/ 	.word	0x00000000
	.align		4
        /*0014*/ 	.word	0xfffffffd
	.align		4
        /*0018*/ 	.word	0x00000000
	.align		4
        /*001c*/ 	.word	0xfffffffc


//--------------------- .nv.constant4             --------------------------
	.section	.nv.constant4,"a",@progbits
	.align	8
	.align		8
.nv.constant4:
        /*0000*/ 	.dword	_ZN40_INTERNAL_23b0736a_4_k_cu_abe5b51c_560074cuda3std3__45__cpo5beginE
	.align		8
        /*0008*/ 	.dword	_ZN40_INTERNAL_23b0736a_4_k_cu_abe5b51c_560074cuda3std3__45__cpo3endE
	.align		8
        /*0010*/ 	.dword	_ZN40_INTERNAL_23b0736a_4_k_cu_abe5b51c_560074cuda3std3__45__cpo6cbeginE
	.align		8
        /*0018*/ 	.dword	_ZN40_INTERNAL_23b0736a_4_k_cu_abe5b51c_560074cuda3std3__45__cpo4cendE
	.align		8
        /*0020*/ 	.dword	_ZN40_INTERNAL_23b0736a_4_k_cu_abe5b51c_560074cuda3std3__45__cpo6rbeginE
	.align		8
        /*0028*/ 	.dword	_ZN40_INTERNAL_23b0736a_4_k_cu_abe5b51c_560074cuda3std3__45__cpo4rendE
	.align		8
        /*0030*/ 	.dword	_ZN40_INTERNAL_23b0736a_4_k_cu_abe5b51c_560074cuda3std3__45__cpo7crbeginE
	.align		8
        /*0038*/ 	.dword	_ZN40_INTERNAL_23b0736a_4_k_cu_abe5b51c_560074cuda3std3__45__cpo5crendE
	.align		8
        /*0040*/ 	.dword	_ZN40_INTERNAL_23b0736a_4_k_cu_abe5b51c_560074cuda3std3__442_GLOBAL__N__23b0736a_4_k_cu_abe5b51c_560076ignoreE
	.align		8
        /*0048*/ 	.dword	_ZN40_INTERNAL_23b0736a_4_k_cu_abe5b51c_560074cuda3std3__419piecewise_constructE
	.align		8
        /*0050*/ 	.dword	_ZN40_INTERNAL_23b0736a_4_k_cu_abe5b51c_560074cuda3std3__48in_placeE
	.align		8
        /*0058*/ 	.dword	_ZN40_INTERNAL_23b0736a_4_k_cu_abe5b51c_560074cuda3std3__420unreachable_sentinelE
	.align		8
        /*0060*/ 	.dword	_ZN40_INTERNAL_23b0736a_4_k_cu_abe5b51c_560074cuda3std3__47nulloptE
	.align		8
        /*0068*/ 	.dword	_ZN40_INTERNAL_23b0736a_4_k_cu_abe5b51c_560074cuda3std3__48unexpectE
	.align		8
        /*0070*/ 	.dword	_ZN40_INTERNAL_23b0736a_4_k_cu_abe5b51c_560074cuda3std6ranges3__45__cpo4swapE
	.align		8
        /*0078*/ 	.dword	_ZN40_INTERNAL_23b0736a_4_k_cu_abe5b51c_560074cuda3std6ranges3__45__cpo9iter_moveE
	.align		8
        /*0080*/ 	.dword	_ZN40_INTERNAL_23b0736a_4_k_cu_abe5b51c_560074cuda3std6ranges3__45__cpo5beginE
	.align		8
        /*0088*/ 	.dword	_ZN40_INTERNAL_23b0736a_4_k_cu_abe5b51c_560074cuda3std6ranges3__45__cpo3endE
	.align		8
        /*0090*/ 	.dword	_ZN40_INTERNAL_23b0736a_4_k_cu_abe5b51c_560074cuda3std6ranges3__45__cpo6cbeginE
	.align		8
        /*0098*/ 	.dword	_ZN40_INTERNAL_23b0736a_4_k_cu_abe5b51c_560074cuda3std6ranges3__45__cpo4cendE
	.align		8
        /*00a0*/ 	.dword	_ZN40_INTERNAL_23b0736a_4_k_cu_abe5b51c_560074cuda3std6ranges3__45__cpo7advanceE
	.align		8
        /*00a8*/ 	.dword	_ZN40_INTERNAL_23b0736a_4_k_cu_abe5b51c_560074cuda3std6ranges3__45__cpo9iter_swapE
	.align		8
        /*00b0*/ 	.dword	_ZN40_INTERNAL_23b0736a_4_k_cu_abe5b51c_560074cuda3std6ranges3__45__cpo4nextE
	.align		8
        /*00b8*/ 	.dword	_ZN40_INTERNAL_23b0736a_4_k_cu_abe5b51c_560074cuda3std6ranges3__45__cpo4prevE
	.align		8
        /*00c0*/ 	.dword	_ZN40_INTERNAL_23b0736a_4_k_cu_abe5b51c_560074cuda3std6ranges3__45__cpo4dataE
	.align		8
        /*00c8*/ 	.dword	_ZN40_INTERNAL_23b0736a_4_k_cu_abe5b51c_560074cuda3std6ranges3__45__cpo5cdataE
	.align		8
        /*00d0*/ 	.dword	_ZN40_INTERNAL_23b0736a_4_k_cu_abe5b51c_560074cuda3std6ranges3__45__cpo4sizeE
	.align		8
        /*00d8*/ 	.dword	_ZN40_INTERNAL_23b0736a_4_k_cu_abe5b51c_560074cuda3std6ranges3__45__cpo5ssizeE
	.align		8
        /*00e0*/ 	.dword	_ZN40_INTERNAL_23b0736a_4_k_cu_abe5b51c_560074cuda3std6ranges3__45__cpo8distanceE
	.align		8
        /*00e8*/ 	.dword	_ZN40_INTERNAL_23b0736a_4_k_cu_abe5b51c_560076thrust24THRUST_300001_SM_1000_NS8cuda_cub3parE
	.align		8
        /*00f0*/ 	.dword	_ZN40_INTERNAL_23b0736a_4_k_cu_abe5b51c_560076thrust24THRUST_300001_SM_1000_NS8cuda_cub10par_nosyncE
	.align		8
        /*00f8*/ 	.dword	_ZN40_INTERNAL_23b0736a_4_k_cu_abe5b51c_560076thrust24THRUST_300001_SM_1000_NS6system6detail10sequential3seqE
	.align		8
        /*0100*/ 	.dword	_ZN40_INTERNAL_23b0736a_4_k_cu_abe5b51c_560076thrust24THRUST_300001_SM_1000_NS12placeholders2_1E
	.align		8
        /*0108*/ 	.dword	_ZN40_INTERNAL_23b0736a_4_k_cu_abe5b51c_560076thrust24THRUST_300001_SM_1000_NS12placeholders2_2E
	.align		8
        /*0110*/ 	.dword	_ZN40_INTERNAL_23b0736a_4_k_cu_abe5b51c_560076thrust24THRUST_300001_SM_1000_NS12placeholders2_3E
	.align		8
        /*0118*/ 	.dword	_ZN40_INTERNAL_23b0736a_4_k_cu_abe5b51c_560076thrust24THRUST_300001_SM_1000_NS12placeholders2_4E
	.align		8
        /*0120*/ 	.dword	_ZN40_INTERNAL_23b0736a_4_k_cu_abe5b51c_560076thrust24THRUST_300001_SM_1000_NS12placeholders2_5E
	.align		8
        /*0128*/ 	.dword	_ZN40_INTERNAL_23b0736a_4_k_cu_abe5b51c_560076thrust24THRUST_300001_SM_1000_NS12placeholders2_6E
	.align		8
        /*0130*/ 	.dword	_ZN40_INTERNAL_23b0736a_4_k_cu_abe5b51c_560076thrust24THRUST_300001_SM_1000_NS12placeholders2_7E
	.align		8
        /*0138*/ 	.dword	_ZN40_INTERNAL_23b0736a_4_k_cu_abe5b51c_560076thrust24THRUST_300001_SM_1000_NS12placeholders2_8E
	.align		8
        /*0140*/ 	.dword	_ZN40_INTERNAL_23b0736a_4_k_cu_abe5b51c_560076thrust24THRUST_300001_SM_1000_NS12placeholders2_9E
	.align		8
        /*0148*/ 	.dword	_ZN40_INTERNAL_23b0736a_4_k_cu_abe5b51c_560076thrust24THRUST_300001_SM_1000_NS12placeholders3_10E
	.align		8
        /*0150*/ 	.dword	_ZN40_INTERNAL_23b0736a_4_k_cu_abe5b51c_560076thrust24THRUST_300001_SM_1000_NS3seqE


//--------------------- .text._ZN3cub18CUB_300001_SM_10006detail11EmptyKernelIvEEvv --------------------------
	.section	.text._ZN3cub18CUB_300001_SM_10006detail11EmptyKernelIvEEvv,"ax",@progbits
	.align	128
        .global         _ZN3cub18CUB_300001_SM_10006detail11EmptyKernelIvEEvv
        .type           _ZN3cub18CUB_300001_SM_10006detail11EmptyKernelIvEEvv,@function
        .size           _ZN3cub18CUB_300001_SM_10006detail11EmptyKernelIvEEvv,(.L_x_1 - _ZN3cub18CUB_300001_SM_10006detail11EmptyKernelIvEEvv)
        .other          _ZN3cub18CUB_300001_SM_10006detail11EmptyKernelIvEEvv,@"STO_CUDA_ENTRY STV_DEFAULT"
_ZN3cub18CUB_300001_SM_10006detail11EmptyKernelIvEEvv:
.text._ZN3cub18CUB_300001_SM_10006detail11EmptyKernelIvEEvv:
[----:B------:R-:W-:Y:S01]  /*0000*/  LDC R1, c[0x0][0x37c] ;  /* 0x0000df00ff017b82 */ /* 0x000fe20000000800 */
[----:B------:R-:W-:Y:S05]  /*0010*/  EXIT ;  /* 0x000000000000794d */ /* 0x000fea0003800000 */
.L_x_0:
[----:B------:R-:W-:-:S00]  /*0020*/  BRA `(.L_x_0) ;  /* 0xfffffffc00fc7947 */ /* 0x000fc0000383ffff */
[----:B------:R-:W-:-:S00]  /*0030*/  NOP ;  /* 0x0000000000007918 */ /* 0x000fc00000000000 */
        /* <DEDUP_REMOVED lines=12> */
.L_x_1:


//--------------------- .nv.shared.reserved.0     --------------------------
	.section	.nv.shared.reserved.0,"aw",@nobits
	.weak		__nv_reservedSMEM_offset_0_alias
	.size		__nv_reservedSMEM_offset_0_alias, 0, 64
	.other		__nv_reservedSMEM_offset_0_alias,@"STO_CUDA_RESERVED_SHARED STV_DEFAULT"
__nv_reservedSMEM_offset_0_alias:
	.zero		0
	.zero		64


//--------------------- .nv.global                --------------------------
	.section	.nv.global,"aw",@nobits
.nv.global:
	.type		_ZN40_INTERNAL_23b0736a_4_k_cu_abe5b51c_560076thrust24THRUST_300001_SM_1000_NS3seqE,@object
	.size		_ZN40_INTERNAL_23b0736a_4_k_cu_abe5b51c_560076thrust24THRUST_300001_SM_1000_NS3seqE,(_ZN40_INTERNAL_23b0736a_4_k_cu_abe5b51c_560074cuda3std3__48in_placeE - _ZN40_INTERNAL_23b0736a_4_k_cu_abe5b51c_560076thrust24THRUST_300001_SM_1000_NS3seqE)
_ZN40_INTERNAL_23b0736a_4_k_cu_abe5b51c_560076thrust24THRUST_300001_SM_1000_NS3seqE:
	.zero		1
	.type		_ZN40_INTERNAL_23b0736a_4_k_cu_abe5b51c_560074cuda3std3__48in_placeE,@object
	.size		_ZN40_INTERNAL_23b0736a_4_k_cu_abe5b51c_560074cuda3std3__48in_placeE,(_ZN40_INTERNAL_23b0736a_4_k_cu_abe5b51c_560074cuda3std6ranges3__45__cpo4sizeE - _ZN40_INTERNAL_23b0736a_4_k_cu_abe5b51c_560074cuda3std3__48in_placeE)
_ZN40_INTERNAL_23b0736a_4_k_cu_abe5b51c_560074cuda3std3__48in_placeE:
	.zero		1
	.type		_ZN40_INTERNAL_23b0736a_4_k_cu_abe5b51c_560074cuda3std6ranges3__45__cpo4sizeE,@object
	.size		_ZN40_INTERNAL_23b0736a_4_k_cu_abe5b51c_560074cuda3std6ranges3__45__cpo4sizeE,(_ZN40_INTERNAL_23b0736a_4_k_cu_abe5b51c_560076thrust24THRUST_300001_SM_1000_NS12placeholders2_3E - _ZN40_INTERNAL_23b0736a_4_k_cu_abe5b51c_560074cuda3std6ranges3__45__cpo4sizeE)
_ZN40_INTERNAL_23b0736a_4_k_cu_abe5b51c_560074cuda3std6ranges3__45__cpo4sizeE:
	.zero		1
	.type		_ZN40_INTERNAL_23b0736a_4_k_cu_abe5b51c_560076thrust24THRUST_300001_SM_1000_NS12placeholders2_3E,@object
	.size		_ZN40_INTERNAL_23b0736a_4_k_cu_abe5b51c_560076thrust24THRUST_300001_SM_1000_NS12placeholders2_3E,(_ZN40_INTERNAL_23b0736a_4_k_cu_abe5b51c_560074cuda3std3__45__cpo6cbeginE - _ZN40_INTERNAL_23b0736a_4_k_cu_abe5b51c_560076thrust24THRUST_300001_SM_1000_NS12placeholders2_3E)
_ZN40_INTERNAL_23b0736a_4_k_cu_abe5b51c_560076thrust24THRUST_300001_SM_1000_NS12placeholders2_3E:
	.zero		1
	.type		_ZN40_INTERNAL_23b0736a_4_k_cu_abe5b51c_560074cuda3std3__45__cpo6cbeginE,@object
	.size		_ZN40_INTERNAL_23b0736a_4_k_cu_abe5b51c_560074cuda3std3__45__cpo6cbeginE,(_ZN40_INTERNAL_23b0736a_4_k_cu_abe5b51c_560074cuda3std6ranges3__45__cpo6cbeginE - _ZN40_INTERNAL_23b0736a_4_k_cu_abe5b51c_560074cuda3std3__45__cpo6cbeginE)
_ZN40_INTERNAL_23b0736a_4_k_cu_abe5b51c_560074cuda3std3__45__cpo6cbeginE:
	.zero		1
	.type		_ZN40_INTERNAL_23b0736a_4_k_cu_abe5b51c_560074cuda3std6ranges3__45__cpo6cbeginE,@object
	.size		_ZN40_INTERNAL_23b0736a_4_k_cu_abe5b51c_560074cuda3std6ranges3__45__cpo6cbeginE,(_ZN40_INTERNAL_23b0736a_4_k_cu_abe5b51c_560076thrust24THRUST_300001_SM_1000_NS12placeholders2_7E - _ZN40_INTERNAL_23b0736a_4_k_cu_abe5b51c_560074cuda3std6ranges3__45__cpo6cbeginE)
_ZN40_INTERNAL_23b0736a_4_k_cu_abe5b51c_560074cuda3std6ranges3__45__cpo6cbeginE:
	.zero		1
	.type		_ZN40_INTERNAL_23b0736a_4_k_cu_abe5b51c_560076thrust24THRUST_300001_SM_1000_NS12placeholders2_7E,@object
	.size		_ZN40_INTERNAL_23b0736a_4_k_cu_abe5b51c_560076thrust24THRUST_300001_SM_1000_NS12placeholders2_7E,(_ZN40_INTERNAL_23b0736a_4_k_cu_abe5b51c_560074cuda3std3__45__cpo7crbeginE - _ZN40_INTERNAL_23b0736a_4_k_cu_abe5b51c_560076thrust24THRUST_300001_SM_1000_NS12placeholders2_7E)
_ZN40_INTERNAL_23b0736a_4_k_cu_abe5b51c_560076thrust24THRUST_300001_SM_1000_NS12placeholders2_7E:
	.zero		1
	.type		_ZN40_INTERNAL_23b0736a_4_k_cu_abe5b51c_560074cuda3std3__45__cpo7crbeginE,@object
	.size		_ZN40_INTERNAL_23b0736a_4_k_cu_abe5b51c_560074cuda3std3__45__cpo7crbeginE,(_ZN40_INTERNAL_23b0736a_4_k_cu_abe5b51c_560074cuda3std6ranges3__45__cpo4nextE - _ZN40_INTERNAL_23b0736a_4_k_cu_abe5b51c_560074cuda3std3__45__cpo7crbeginE)
_ZN40_INTERNAL_23b0736a_4_k_cu_abe5b51c_560074cuda3std3__45__cpo7crbeginE:
	.zero		1
	.type		_ZN40_INTERNAL_23b0736a_4_k_cu_abe5b51c_560074cuda3std6ranges3__45__cpo4nextE,@object
	.size		_ZN40_INTERNAL_23b0736a_4_k_cu_abe5b51c_560074cuda3std6ranges3__45__cpo4nextE,(_ZN40_INTERNAL_23b0736a_4_k_cu_abe5b51c_560074cuda3std6ranges3__45__cpo4swapE - _ZN40_INTERNAL_23b0736a_4_k_cu_abe5b51c_560074cuda3std6ranges3__45__cpo4nextE)
_ZN40_INTERNAL_23b0736a_4_k_cu_abe5b51c_560074cuda3std6ranges3__45__cpo4nextE:
	.zero		1
	.type		_ZN40_INTERNAL_23b0736a_4_k_cu_abe5b51c_560074cuda3std6ranges3__45__cpo4swapE,@object
	.size		_ZN40_INTERNAL_23b0736a_4_k_cu_abe5b51c_560074cuda3std6ranges3__45__cpo4swapE,(_ZN40_INTERNAL_23b0736a_4_k_cu_abe5b51c_560076thrust24THRUST_300001_SM_1000_NS8cuda_cub10par_nosyncE - _ZN40_INTERNAL_23b0736a_4_k_cu_abe5b51c_560074cuda3std6ranges3__45__cpo4swapE)
_ZN40_INTERNAL_23b0736a_4_k_cu_abe5b51c_560074cuda3std6ranges3__45__cpo4swapE:
	.zero		1
	.type		_ZN40_INTERNAL_23b0736a_4_k_cu_abe5b51c_560076thrust24THRUST_300001_SM_1000_NS8cuda_cub10par_nosyncE,@object
	.size		_ZN40_INTERNAL_23b0736a_4_k_cu_abe5b51c_560076thrust24THRUST_300001_SM_1000_NS8cuda_cub10par_nosyncE,(_ZN40_INTERNAL_23b0736a_4_k_cu_abe5b51c_560076thrust24THRUST_300001_SM_1000_NS12placeholders2_9E - _ZN40_INTERNAL_23b0736a_4_k_cu_abe5b51c_560076thrust24THRUST_300001_SM_1000_NS8cuda_cub10par_nosyncE)
_ZN40_INTERNAL_23b0736a_4_k_cu_abe5b51c_560076thrust24THRUST_300001_SM_1000_NS8cuda_cub10par_nosyncE:
	.zero		1
	.type		_ZN40_INTERNAL_23b0736a_4_k_cu_abe5b51c_560076thrust24THRUST_300001_SM_1000_NS12placeholders2_9E,@object
	.size		_ZN40_INTERNAL_23b0736a_4_k_cu_abe5b51c_560076thrust24THRUST_300001_SM_1000_NS12placeholders2_9E,(_ZN40_INTERNAL_23b0736a_4_k_cu_abe5b51c_560074cuda3std3__442_GLOBAL__N__23b0736a_4_k_cu_abe5b51c_560076ignoreE - _ZN40_INTERNAL_23b0736a_4_k_cu_abe5b51c_560076thrust24THRUST_300001_SM_1000_NS12placeholders2_9E)
_ZN40_INTERNAL_23b0736a_4_k_cu_abe5b51c_560076thrust24THRUST_300001_SM_1000_NS12placeholders2_9E:
	.zero		1
	.type		_ZN40_INTERNAL_23b0736a_4_k_cu_abe5b51c_560074cuda3std3__442_GLOBAL__N__23b0736a_4_k_cu_abe5b51c_560076ignoreE,@object
	.size		_ZN40_INTERNAL_23b0736a_4_k_cu_abe5b51c_560074cuda3std3__442_GLOBAL__N__23b0736a_4_k_cu_abe5b51c_560076ignoreE,(_ZN40_INTERNAL_23b0736a_4_k_cu_abe5b51c_560074cuda3std6ranges3__45__cpo4dataE - _ZN40_INTERNAL_23b0736a_4_k_cu_abe5b51c_560074cuda3std3__442_GLOBAL__N__23b0736a_4_k_cu_abe5b51c_560076ignoreE)
_ZN40_INTERNAL_23b0736a_4_k_cu_abe5b51c_560074cuda3std3__442_GLOBAL__N__23b0736a_4_k_cu_abe5b51c_560076ignoreE:
	.zero		1
	.type		_ZN40_INTERNAL_23b0736a_4_k_cu_abe5b51c_560074cuda3std6ranges3__45__cpo4dataE,@object
	.size		_ZN40_INTERNAL_23b0736a_4_k_cu_abe5b51c_560074cuda3std6ranges3__45__cpo4dataE,(_ZN40_INTERNAL_23b0736a_4_k_cu_abe5b51c_560076thrust24THRUST_300001_SM_1000_NS12placeholders2_1E - _ZN40_INTERNAL_23b0736a_4_k_cu_abe5b51c_560074cuda3std6ranges3__45__cpo4dataE)
_ZN40_INTERNAL_23b0736a_4_k_cu_abe5b51c_560074cuda3std6ranges3__45__cpo4dataE:
	.zero		1
	.type		_ZN40_INTERNAL_23b0736a_4_k_cu_abe5b51c_560076thrust24THRUST_300001_SM_1000_NS12placeholders2_1E,@object
	.size		_ZN40_INTERNAL_23b0736a_4_k_cu_abe5b51c_560076thrust24THRUST_300001_SM_1000_NS12placeholders2_1E,(_ZN40_INTERNAL_23b0736a_4_k_cu_abe5b51c_560074cuda3std3__45__cpo5beginE - _ZN40_INTERNAL_23b0736a_4_k_cu_abe5b51c_560076thrust24THRUST_300001_SM_1000_NS12placeholders2_1E)
_ZN40_INTERNAL_23b0736a_4_k_cu_abe5b51c_560076thrust24THRUST_300001_SM_1000_NS12placeholders2_1E:
	.zero		1
	.type		_ZN40_INTERNAL_23b0736a_4_k_cu_abe5b51c_560074cuda3std3__45__cpo5beginE,@object
	.size		_ZN40_INTERNAL_23b0736a_4_k_cu_abe5b51c_560074cuda3std3__45__cpo5beginE,(_ZN40_INTERNAL_23b0736a_4_k_cu_abe5b51c_560074cuda3std6ranges3__45__cpo5beginE - _ZN40_INTERNAL_23b0736a_4_k_cu_abe5b51c_560074cuda3std3__45__cpo5beginE)
_ZN40_INTERNAL_23b0736a_4_k_cu_abe5b51c_560074cuda3std3__45__cpo5beginE:
	.zero		1
	.type		_ZN40_INTERNAL_23b0736a_4_k_cu_abe5b51c_560074cuda3std6ranges3__45__cpo5beginE,@object
	.size		_ZN40_INTERNAL_23b0736a_4_k_cu_abe5b51c_560074cuda3std6ranges3__45__cpo5beginE,(_ZN40_INTERNAL_23b0736a_4_k_cu_abe5b51c_560076thrust24THRUST_300001_SM_1000_NS12placeholders2_5E - _ZN40_INTERNAL_23b0736a_4_k_cu_abe5b51c_560074cuda3std6ranges3__45__cpo5beginE)
_ZN40_INTERNAL_23b0736a_4_k_cu_abe5b51c_560074cuda3std6ranges3__45__cpo5beginE:
	.zero		1
	.type		_ZN40_INTERNAL_23b0736a_4_k_cu_abe5b51c_560076thrust24THRUST_300001_SM_1000_NS12placeholders2_5E,@object
	.size		_ZN40_INTERNAL_23b0736a_4_k_cu_abe5b51c_560076thrust24THRUST_300001_SM_1000_NS12placeholders2_5E,(_ZN40_INTERNAL_23b0736a_4_k_cu_abe5b51c_560074cuda3std3__45__cpo6rbeginE - _ZN40_INTERNAL_23b0736a_4_k_cu_abe5b51c_560076thrust24THRUST_300001_SM_1000_NS12placeholders2_5E)
_ZN40_INTERNAL_23b0736a_4_k_cu_abe5b51c_560076thrust24THRUST_300001_SM_1000_NS12placeholders2_5E:
	.zero		1
	.type		_ZN40_INTERNAL_23b0736a_4_k_cu_abe5b51c_560074cuda3std3__45__cpo6rbeginE,@object
	.size		_ZN40_INTERNAL_23b0736a_4_k_cu_abe5b51c_560074cuda3std3__45__cpo6rbeginE,(_ZN40_INTERNAL_23b0736a_4_k_cu_abe5b51c_560074cuda3std6ranges3__45__cpo7advanceE - _ZN40_INTERNAL_23b0736a_4_k_cu_abe5b51c_560074cuda3std3__45__cpo6rbeginE)
_ZN40_INTERNAL_23b0736a_4_k_cu_abe5b51c_560074cuda3std3__45__cpo6rbeginE:
	.zero		1
	.type		_ZN40_INTERNAL_23b0736a_4_k_cu_abe5b51c_560074cuda3std6ranges3__45__cpo7advanceE,@object
	.size		_ZN40_INTERNAL_23b0736a_4_k_cu_abe5b51c_560074cuda3std6ranges3__45__cpo7advanceE,(_ZN40_INTERNAL_23b0736a_4_k_cu_abe5b51c_560074cuda3std3__47nulloptE - _ZN40_INTERNAL_23b0736a_4_k_cu_abe5b51c_560074cuda3std6ranges3__45__cpo7advanceE)
_ZN40_INTERNAL_23b0736a_4_k_cu_abe5b51c_560074cuda3std6ranges3__45__cpo7advanceE:
	.zero		1
	.type		_ZN40_INTERNAL_23b0736a_4_k_cu_abe5b51c_560074cuda3std3__47nulloptE,@object
	.size		_ZN40_INTERNAL_23b0736a_4_k_cu_abe5b51c_560074cuda3std3__47nulloptE,(_ZN40_INTERNAL_23b0736a_4_k_cu_abe5b51c_560074cuda3std6ranges3__45__cpo8distanceE - _ZN40_INTERNAL_23b0736a_4_k_cu_abe5b51c_560074cuda3std3__47nulloptE)
_ZN40_INTERNAL_23b0736a_4_k_cu_abe5b51c_560074cuda3std3__47nulloptE:
	.zero		1
	.type		_ZN40_INTERNAL_23b0736a_4_k_cu_abe5b51c_560074cuda3std6ranges3__45__cpo8distanceE,@object
	.size		_ZN40_INTERNAL_23b0736a_4_k_cu_abe5b51c_560074cuda3std6ranges3__45__cpo8distanceE,(_ZN40_INTERNAL_23b0736a_4_k_cu_abe5b51c_560076thrust24THRUST_300001_SM_1000_NS12placeholders3_10E - _ZN40_INTERNAL_23b0736a_4_k_cu_abe5b51c_560074cuda3std6ranges3__45__cpo8distanceE)
_ZN40_INTERNAL_23b0736a_4_k_cu_abe5b51c_560074cuda3std6ranges3__45__cpo8distanceE:
	.zero		1
	.type		_ZN40_INTERNAL_23b0736a_4_k_cu_abe5b51c_560076thrust24THRUST_300001_SM_1000_NS12placeholders3_10E,@object
	.size		_ZN40_INTERNAL_23b0736a_4_k_cu_abe5b51c_560076thrust24THRUST_300001_SM_1000_NS12placeholders3_10E,(_ZN40_INTERNAL_23b0736a_4_k_cu_abe5b51c_560074cuda3std3__419piecewise_constructE - _ZN40_INTERNAL_23b0736a_4_k_cu_abe5b51c_560076thrust24THRUST_300001_SM_1000_NS12placeholders3_10E)
_ZN40_INTERNAL_23b0736a_4_k_cu_abe5b51c_560076thrust24THRUST_300001_SM_1000_NS12placeholders3_10E:
	.zero		1
	.type		_ZN40_INTERNAL_23b0736a_4_k_cu_abe5b51c_560074cuda3std3__419piecewise_constructE,@object
	.size		_ZN40_INTERNAL_23b0736a_4_k_cu_abe5b51c_560074cuda3std3__419piecewise_constructE,(_ZN40_INTERNAL_23b0736a_4_k_cu_abe5b51c_560074cuda3std6ranges3__45__cpo5cdataE - _ZN40_INTERNAL_23b0736a_4_k_cu_abe5b51c_560074cuda3std3__419piecewise_constructE)
_ZN40_INTERNAL_23b0736a_4_k_cu_abe5b51c_560074cuda3std3__419piecewise_constructE:
	.zero		1
	.type		_ZN40_INTERNAL_23b0736a_4_k_cu_abe5b51c_560074cuda3std6ranges3__45__cpo5cdataE,@object
	.size		_ZN40_INTERNAL_23b0736a_4_k_cu_abe5b51c_560074cuda3std6ranges3__45__cpo5cdataE,(_ZN40_INTERNAL_23b0736a_4_k_cu_abe5b51c_560076thrust24THRUST_300001_SM_1000_NS12placeholders2_2E - _ZN40_INTERNAL_23b0736a_4_k_cu_abe5b51c_560074cuda3std6ranges3__45__cpo5cdataE)
_ZN40_INTERNAL_23b0736a_4_k_cu_abe5b51c_560074cuda3std6ranges3__45__cpo5cdataE:
	.zero		1
	.type		_ZN40_INTERNAL_23b0736a_4_k_cu_abe5b51c_560076thrust24THRUST_300001_SM_1000_NS12placeholders2_2E,@object
	.size		_ZN40_INTERNAL_23b0736a_4_k_cu_abe5b51c_560076thrust24THRUST_300001_SM_1000_NS12placeholders2_2E,(_ZN40_INTERNAL_23b0736a_4_k_cu_abe5b51c_560074cuda3std3__45__cpo3endE - _ZN40_INTERNAL_23b0736a_4_k_cu_abe5b51c_560076thrust24THRUST_300001_SM_1000_NS12placeholders2_2E)
_ZN40_INTERNAL_23b0736a_4_k_cu_abe5b51c_560076thrust24THRUST_300001_SM_1000_NS12placeholders2_2E:
	.zero		1
	.type		_ZN40_INTERNAL_23b0736a_4_k_cu_abe5b51c_560074cuda3std3__45__cpo3endE,@object
	.size		_ZN40_INTERNAL_23b0736a_4_k_cu_abe5b51c_560074cuda3std3__45__cpo3endE,(_ZN40_INTERNAL_23b0736a_4_k_cu_abe5b51c_560074cuda3std6ranges3__45__cpo3endE - _ZN40_INTERNAL_23b0736a_4_k_cu_abe5b51c_560074cuda3std3__45__cpo3endE)
_ZN40_INTERNAL_23b0736a_4_k_cu_abe5b51c_560074cuda3std3__45__cpo3endE:
	.zero		1
	.type		_ZN40_INTERNAL_23b0736a_4_k_cu_abe5b51c_560074cuda3std6ranges3__45__cpo3endE,@object
	.size		_ZN40_INTERNAL_23b0736a_4_k_cu_abe5b51c_560074cuda3std6ranges3__45__cpo3endE,(_ZN40_INTERNAL_23b0736a_4_k_cu_abe5b51c_560076thrust24THRUST_300001_SM_1000_NS12placeholders2_6E - _ZN40_INTERNAL_23b0736a_4_k_cu_abe5b51c_560074cuda3std6ranges3__45__cpo3endE)
_ZN40_INTERNAL_23b0736a_4_k_cu_abe5b51c_560074cuda3std6ranges3__45__cpo3endE:
	.zero		1
	.type		_ZN40_INTERNAL_23b0736a_4_k_cu_abe5b51c_560076thrust24THRUST_300001_SM_1000_NS12placeholders2_6E,@object
	.size		_ZN40_INTERNAL_23b0736a_4_k_cu_abe5b51c_560076thrust24THRUST_300001_SM_1000_NS12placeholders2_6E,(_ZN40_INTERNAL_23b0736a_4_k_cu_abe5b51c_560074cuda3std3__45__cpo4rendE - _ZN40_INTERNAL_23b0736a_4_k_cu_abe5b51c_560076thrust24THRUST_300001_SM_1000_NS12placeholders2_6E)
_ZN40_INTERNAL_23b0736a_4_k_cu_abe5b51c_560076thrust24THRUST_300001_SM_1000_NS12placeholders2_6E:
	.zero		1
	.type		_ZN40_INTERNAL_23b0736a_4_k_cu_abe5b51c_560074cuda3std3__45__cpo4rendE,@object
	.size		_ZN40_INTERNAL_23b0736a_4_k_cu_abe5b51c_560074cuda3std3__45__cpo4rendE,(_ZN40_INTERNAL_23b0736a_4_k_cu_abe5b51c_560074cuda3std6ranges3__45__cpo9iter_swapE - _ZN40_INTERNAL_23b0736a_4_k_cu_abe5b51c_560074cuda3std3__45__cpo4rendE)
_ZN40_INTERNAL_23b0736a_4_k_cu_abe5b51c_560074cuda3std3__45__cpo4rendE:
	.zero		1
	.type		_ZN40_INTERNAL_23b0736a_4_k_cu_abe5b51c_560074cuda3std6ranges3__45__cpo9iter_swapE,@object
	.size		_ZN40_INTERNAL_23b0736a_4_k_cu_abe5b51c_560074cuda3std6ranges3__45__cpo9iter_swapE,(_ZN40_INTERNAL_23b0736a_4_k_cu_abe5b51c_560074cuda3std3__48unexpectE - _ZN40_INTERNAL_23b0736a_4_k_cu_abe5b51c_560074cuda3std6ranges3__45__cpo9iter_swapE)
_ZN40_INTERNAL_23b0736a_4_k_cu_abe5b51c_560074cuda3std6ranges3__45__cpo9iter_swapE:
	.zero		1
	.type		_ZN40_INTERNAL_23b0736a_4_k_cu_abe5b51c_560074cuda3std3__48unexpectE,@object
	.size		_ZN40_INTERNAL_23b0736a_4_k_cu_abe5b51c_560074cuda3std3__48unexpectE,(_ZN40_INTERNAL_23b0736a_4_k_cu_abe5b51c_560076thrust24THRUST_300001_SM_1000_NS8cuda_cub3parE - _ZN40_INTERNAL_23b0736a_4_k_cu_abe5b51c_560074cuda3std3__48unexpectE)
_ZN40_INTERNAL_23b0736a_4_k_cu_abe5b51c_560074cuda3std3__48unexpectE:
	.zero		1
	.type		_ZN40_INTERNAL_23b0736a_4_k_cu_abe5b51c_560076thrust24THRUST_300001_SM_1000_NS8cuda_cub3parE,@object
	.size		_ZN40_INTERNAL_23b0736a_4_k_cu_abe5b51c_560076thrust24THRUST_300001_SM_1000_NS8cuda_cub3parE,(_ZN40_INTERNAL_23b0736a_4_k_cu_abe5b51c_560076thrust24THRUST_300001_SM_1000_NS12placeholders2_4E - _ZN40_INTERNAL_23b0736a_4_k_cu_abe5b51c_560076thrust24THRUST_300001_SM_1000_NS8cuda_cub3parE)
_ZN40_INTERNAL_23b0736a_4_k_cu_abe5b51c_560076thrust24THRUST_300001_SM_1000_NS8cuda_cub3parE:
	.zero		1
	.type		_ZN40_INTERNAL_23b0736a_4_k_cu_abe5b51c_560076thrust24THRUST_300001_SM_1000_NS12placeholders2_4E,@object
	.size		_ZN40_INTERNAL_23b0736a_4_k_cu_abe5b51c_560076thrust24THRUST_300001_SM_1000_NS12placeholders2_4E,(_ZN40_INTERNAL_23b0736a_4_k_cu_abe5b51c_560074cuda3std3__45__cpo4cendE - _ZN40_INTERNAL_23b0736a_4_k_cu_abe5b51c_560076thrust24THRUST_300001_SM_1000_NS12placeholders2_4E)
_ZN40_INTERNAL_23b0736a_4_k_cu_abe5b51c_560076thrust24THRUST_300001_SM_1000_NS12placeholders2_4E:
	.zero		1
	.type		_ZN40_INTERNAL_23b0736a_4_k_cu_abe5b51c_560074cuda3std3__45__cpo4cendE,@object
	.size		_ZN40_INTERNAL_23b0736a_4_k_cu_abe5b51c_560074cuda3std3__45__cpo4cendE,(_ZN40_INTERNAL_23b0736a_4_k_cu_abe5b51c_560074cuda3std6ranges3__45__cpo4cendE - _ZN40_INTERNAL_23b0736a_4_k_cu_abe5b51c_560074cuda3std3__45__cpo4cendE)
_ZN40_INTERNAL_23b0736a_4_k_cu_abe5b51c_560074cuda3std3__45__cpo4cendE:
	.zero		1
	.type		_ZN40_INTERNAL_23b0736a_4_k_cu_abe5b51c_560074cuda3std6ranges3__45__cpo4cendE,@object
	.size		_ZN40_INTERNAL_23b0736a_4_k_cu_abe5b51c_560074cuda3std6ranges3__45__cpo4cendE,(_ZN40_INTERNAL_23b0736a_4_k_cu_abe5b51c_560074cuda3std3__420unreachable_sentinelE - _ZN40_INTERNAL_23b0736a_4_k_cu_abe5b51c_560074cuda3std6ranges3__45__cpo4cendE)
_ZN40_INTERNAL_23b0736a_4_k_cu_abe5b51c_560074cuda3std6ranges3__45__cpo4cendE:
	.zero		1
	.type		_ZN40_INTERNAL_23b0736a_4_k_cu_abe5b51c_560074cuda3std3__420unreachable_sentinelE,@object
	.size		_ZN40_INTERNAL_23b0736a_4_k_cu_abe5b51c_560074cuda3std3__420unreachable_sentinelE,(_ZN40_INTERNAL_23b0736a_4_k_cu_abe5b51c_560074cuda3std6ranges3__45__cpo5ssizeE - _ZN40_INTERNAL_23b0736a_4_k_cu_abe5b51c_560074cuda3std3__420unreachable_sentinelE)
_ZN40_INTERNAL_23b0736a_4_k_cu_abe5b51c_560074cuda3std3__420unreachable_sentinelE:
	.zero		1
	.type		_ZN40_INTERNAL_23b0736a_4_k_cu_abe5b51c_560074cuda3std6ranges3__45__cpo5ssizeE,@object
	.size		_ZN40_INTERNAL_23b0736a_4_k_cu_abe5b51c_560074cuda3std6ranges3__45__cpo5ssizeE,(_ZN40_INTERNAL_23b0736a_4_k_cu_abe5b51c_560076thrust24THRUST_300001_SM_1000_NS12placeholders2_8E - _ZN40_INTERNAL_23b0736a_4_k_cu_abe5b51c_560074cuda3std6ranges3__45__cpo5ssizeE)
_ZN40_INTERNAL_23b0736a_4_k_cu_abe5b51c_560074cuda3std6ranges3__45__cpo5ssizeE:
	.zero		1
	.type		_ZN40_INTERNAL_23b0736a_4_k_cu_abe5b51c_560076thrust24THRUST_300001_SM_1000_NS12placeholders2_8E,@object
	.size		_ZN40_INTERNAL_23b0736a_4_k_cu_abe5b51c_560076thrust24THRUST_300001_SM_1000_NS12placeholders2_8E,(_ZN40_INTERNAL_23b0736a_4_k_cu_abe5b51c_560074cuda3std3__45__cpo5crendE - _ZN40_INTERNAL_23b0736a_4_k_cu_abe5b51c_560076thrust24THRUST_300001_SM_1000_NS12placeholders2_8E)
_ZN40_INTERNAL_23b0736a_4_k_cu_abe5b51c_560076thrust24THRUST_300001_SM_1000_NS12placeholders2_8E:
	.zero		1
	.type		_ZN40_INTERNAL_23b0736a_4_k_cu_abe5b51c_560074cuda3std3__45__cpo5crendE,@object
	.size		_ZN40_INTERNAL_23b0736a_4_k_cu_abe5b51c_560074cuda3std3__45__cpo5crendE,(_ZN40_INTERNAL_23b0736a_4_k_cu_abe5b51c_560074cuda3std6ranges3__45__cpo4prevE - _ZN40_INTERNAL_23b0736a_4_k_cu_abe5b51c_560074cuda3std3__45__cpo5crendE)
_ZN40_INTERNAL_23b0736a_4_k_cu_abe5b51c_560074cuda3std3__45__cpo5crendE:
	.zero		1
	.type		_ZN40_INTERNAL_23b0736a_4_k_cu_abe5b51c_560074cuda3std6ranges3__45__cpo4prevE,@object
	.size		_ZN40_INTERNAL_23b0736a_4_k_cu_abe5b51c_560074cuda3std6ranges3__45__cpo4prevE,(_ZN40_INTERNAL_23b0736a_4_k_cu_abe5b51c_560074cuda3std6ranges3__45__cpo9iter_moveE - _ZN40_INTERNAL_23b0736a_4_k_cu_abe5b51c_560074cuda3std6ranges3__45__cpo4prevE)
_ZN40_INTERNAL_23b0736a_4_k_cu_abe5b51c_560074cuda3std6ranges3__45__cpo4prevE:
	.zero		1
	.type		_ZN40_INTERNAL_23b0736a_4_k_cu_abe5b51c_560074cuda3std6ranges3__45__cpo9iter_moveE,@object
	.size		_ZN40_INTERNAL_23b0736a_4_k_cu_abe5b51c_560074cuda3std6ranges3__45__cpo9iter_moveE,(_ZN40_INTERNAL_23b0736a_4_k_cu_abe5b51c_560076thrust24THRUST_300001_SM_1000_NS6system6detail10sequential3seqE - _ZN40_INTERNAL_23b0736a_4_k_cu_abe5b51c_560074cuda3std6ranges3__45__cpo9iter_moveE)
_ZN40_INTERNAL_23b0736a_4_k_cu_abe5b51c_560074cuda3std6ranges3__45__cpo9iter_moveE:
	.zero		1
	.type		_ZN40_INTERNAL_23b0736a_4_k_cu_abe5b51c_560076thrust24THRUST_300001_SM_1000_NS6system6detail10sequential3seqE,@object
	.size		_ZN40_INTERNAL_23b0736a_4_k_cu_abe5b51c_560076thrust24THRUST_300001_SM_1000_NS6system6detail10sequential3seqE,(.L_31 - _ZN40_INTERNAL_23b0736a_4_k_cu_abe5b51c_560076thrust24THRUST_300001_SM_1000_NS6system6detail10sequential3seqE)
_ZN40_INTERNAL_23b0736a_4_k_cu_abe5b51c_560076thrust24THRUST_300001_SM_1000_NS6system6detail10sequential3seqE:
	.zero		1
.L_31:


//--------------------- .nv.constant0._ZN3cub18CUB_300001_SM_10006detail11EmptyKernelIvEEvv --------------------------
	.section	.nv.constant0._ZN3cub18CUB_300001_SM_10006detail11EmptyKernelIvEEvv,"a",@progbits
	.sectionflags	@""
	.align	4
.nv.constant0._ZN3cub18CUB_300001_SM_10006detail11EmptyKernelIvEEvv:
	.zero		896


//--------------------- SYMBOLS --------------------------

	.type		.nv.reservedSmem.offset0,@object
	.size		.nv.reservedSmem.offset0,0x4
